//
// Generated by NVIDIA NVVM Compiler
//
// Compiler Build ID: CL-36424714
// Cuda compilation tools, release 13.0, V13.0.88
// Based on NVVM 20.0.0
//

.version 9.0
.target sm_100
.address_size 64

	// .globl	_Z11matMulNaivePfS_S_iii

.visible .entry _Z11matMulNaivePfS_S_iii(
	.param .u64 .ptr .align 1 _Z11matMulNaivePfS_S_iii_param_0,
	.param .u64 .ptr .align 1 _Z11matMulNaivePfS_S_iii_param_1,
	.param .u64 .ptr .align 1 _Z11matMulNaivePfS_S_iii_param_2,
	.param .u32 _Z11matMulNaivePfS_S_iii_param_3,
	.param .u32 _Z11matMulNaivePfS_S_iii_param_4,
	.param .u32 _Z11matMulNaivePfS_S_iii_param_5
)
{
	.reg .pred 	%p<13>;
	.reg .b32 	%r<41>;
	.reg .b32 	%f<68>;
	.reg .b64 	%rd<53>;

	ld.param.u64 	%rd7, [_Z11matMulNaivePfS_S_iii_param_0];
	ld.param.u64 	%rd8, [_Z11matMulNaivePfS_S_iii_param_1];
	ld.param.u64 	%rd6, [_Z11matMulNaivePfS_S_iii_param_2];
	ld.param.u32 	%r20, [_Z11matMulNaivePfS_S_iii_param_3];
	ld.param.u32 	%r18, [_Z11matMulNaivePfS_S_iii_param_4];
	ld.param.u32 	%r19, [_Z11matMulNaivePfS_S_iii_param_5];
	cvta.to.global.u64 	%rd1, %rd8;
	cvta.to.global.u64 	%rd2, %rd7;
	mov.u32 	%r21, %ntid.y;
	mov.u32 	%r22, %ctaid.y;
	mov.u32 	%r23, %tid.y;
	mad.lo.s32 	%r1, %r21, %r22, %r23;
	mov.u32 	%r24, %ntid.x;
	mov.u32 	%r25, %ctaid.x;
	mov.u32 	%r26, %tid.x;
	mad.lo.s32 	%r2, %r24, %r25, %r26;
	setp.ge.s32 	%p1, %r1, %r20;
	setp.ge.s32 	%p2, %r2, %r18;
	or.pred  	%p3, %p1, %p2;
	@%p3 bra 	$L__BB0_14;
	setp.lt.s32 	%p4, %r19, 1;
	mov.f32 	%f67, 0f00000000;
	@%p4 bra 	$L__BB0_13;
	mul.lo.s32 	%r3, %r19, %r1;
	and.b32  	%r4, %r19, 7;
	setp.lt.u32 	%p5, %r19, 8;
	mov.f32 	%f67, 0f00000000;
	mov.b32 	%r39, 0;
	@%p5 bra 	$L__BB0_5;
	and.b32  	%r39, %r19, 2147483640;
	neg.s32 	%r37, %r39;
	shl.b32 	%r7, %r18, 3;
	mul.wide.u32 	%rd9, %r3, 4;
	add.s64 	%rd10, %rd9, %rd2;
	add.s64 	%rd52, %rd10, 16;
	mov.f32 	%f67, 0f00000000;
	mul.wide.s32 	%rd13, %r18, 4;
	mov.u32 	%r36, %r2;
$L__BB0_4:
	.pragma "nounroll";
	ld.global.f32 	%f17, [%rd52+-16];
	mul.wide.s32 	%rd11, %r36, 4;
	add.s64 	%rd12, %rd1, %rd11;
	ld.global.f32 	%f18, [%rd12];
	fma.rn.f32 	%f19, %f17, %f18, %f67;
	ld.global.f32 	%f20, [%rd52+-12];
	add.s64 	%rd14, %rd12, %rd13;
	ld.global.f32 	%f21, [%rd14];
	fma.rn.f32 	%f22, %f20, %f21, %f19;
	ld.global.f32 	%f23, [%rd52+-8];
	add.s64 	%rd15, %rd14, %rd13;
	ld.global.f32 	%f24, [%rd15];
	fma.rn.f32 	%f25, %f23, %f24, %f22;
	ld.global.f32 	%f26, [%rd52+-4];
	add.s64 	%rd16, %rd15, %rd13;
	ld.global.f32 	%f27, [%rd16];
	fma.rn.f32 	%f28, %f26, %f27, %f25;
	ld.global.f32 	%f29, [%rd52];
	add.s64 	%rd17, %rd16, %rd13;
	ld.global.f32 	%f30, [%rd17];
	fma.rn.f32 	%f31, %f29, %f30, %f28;
	ld.global.f32 	%f32, [%rd52+4];
	add.s64 	%rd18, %rd17, %rd13;
	ld.global.f32 	%f33, [%rd18];
	fma.rn.f32 	%f34, %f32, %f33, %f31;
	ld.global.f32 	%f35, [%rd52+8];
	add.s64 	%rd19, %rd18, %rd13;
	ld.global.f32 	%f36, [%rd19];
	fma.rn.f32 	%f37, %f35, %f36, %f34;
	ld.global.f32 	%f38, [%rd52+12];
	add.s64 	%rd20, %rd19, %rd13;
	ld.global.f32 	%f39, [%rd20];
	fma.rn.f32 	%f67, %f38, %f39, %f37;
	add.s32 	%r37, %r37, 8;
	add.s32 	%r36, %r36, %r7;
	add.s64 	%rd52, %rd52, 32;
	setp.ne.s32 	%p6, %r37, 0;
	@%p6 bra 	$L__BB0_4;
$L__BB0_5:
	setp.eq.s32 	%p7, %r4, 0;
	@%p7 bra 	$L__BB0_13;
	and.b32  	%r13, %r19, 3;
	setp.lt.u32 	%p8, %r4, 4;
	@%p8 bra 	$L__BB0_8;
	add.s32 	%r28, %r39, %r3;
	mul.wide.u32 	%rd21, %r28, 4;
	add.s64 	%rd22, %rd2, %rd21;
	ld.global.f32 	%f41, [%rd22];
	mad.lo.s32 	%r29, %r39, %r18, %r2;
	mul.wide.s32 	%rd23, %r29, 4;
	add.s64 	%rd24, %rd1, %rd23;
	ld.global.f32 	%f42, [%rd24];
	fma.rn.f32 	%f43, %f41, %f42, %f67;
	cvt.u64.u32 	%rd25, %r3;
	cvt.u64.u32 	%rd26, %r39;
	add.s64 	%rd27, %rd26, %rd25;
	shl.b64 	%rd28, %rd27, 2;
	add.s64 	%rd29, %rd2, %rd28;
	ld.global.f32 	%f44, [%rd29+4];
	mul.wide.s32 	%rd30, %r18, 4;
	add.s64 	%rd31, %rd24, %rd30;
	ld.global.f32 	%f45, [%rd31];
	fma.rn.f32 	%f46, %f44, %f45, %f43;
	ld.global.f32 	%f47, [%rd29+8];
	add.s64 	%rd32, %rd31, %rd30;
	ld.global.f32 	%f48, [%rd32];
	fma.rn.f32 	%f49, %f47, %f48, %f46;
	ld.global.f32 	%f50, [%rd29+12];
	add.s64 	%rd33, %rd32, %rd30;
	ld.global.f32 	%f51, [%rd33];
	fma.rn.f32 	%f67, %f50, %f51, %f49;
	add.s32 	%r39, %r39, 4;
$L__BB0_8:
	setp.eq.s32 	%p9, %r13, 0;
	@%p9 bra 	$L__BB0_13;
	setp.eq.s32 	%p10, %r13, 1;
	@%p10 bra 	$L__BB0_11;
	add.s32 	%r30, %r39, %r3;
	mul.wide.u32 	%rd34, %r30, 4;
	add.s64 	%rd35, %rd2, %rd34;
	ld.global.f32 	%f53, [%rd35];
	mad.lo.s32 	%r31, %r39, %r18, %r2;
	mul.wide.s32 	%rd36, %r31, 4;
	add.s64 	%rd37, %rd1, %rd36;
	ld.global.f32 	%f54, [%rd37];
	fma.rn.f32 	%f55, %f53, %f54, %f67;
	cvt.u64.u32 	%rd38, %r3;
	cvt.u64.u32 	%rd39, %r39;
	add.s64 	%rd40, %rd39, %rd38;
	shl.b64 	%rd41, %rd40, 2;
	add.s64 	%rd42, %rd2, %rd41;
	ld.global.f32 	%f56, [%rd42+4];
	mul.wide.s32 	%rd43, %r18, 4;
	add.s64 	%rd44, %rd37, %rd43;
	ld.global.f32 	%f57, [%rd44];
	fma.rn.f32 	%f67, %f56, %f57, %f55;
	add.s32 	%r39, %r39, 2;
$L__BB0_11:
	and.b32  	%r32, %r19, 1;
	setp.eq.b32 	%p11, %r32, 1;
	not.pred 	%p12, %p11;
	@%p12 bra 	$L__BB0_13;
	add.s32 	%r33, %r39, %r3;
	mul.wide.u32 	%rd45, %r33, 4;
	add.s64 	%rd46, %rd2, %rd45;
	ld.global.f32 	%f58, [%rd46];
	mad.lo.s32 	%r34, %r39, %r18, %r2;
	mul.wide.s32 	%rd47, %r34, 4;
	add.s64 	%rd48, %rd1, %rd47;
	ld.global.f32 	%f59, [%rd48];
	fma.rn.f32 	%f67, %f58, %f59, %f67;
$L__BB0_13:
	mad.lo.s32 	%r35, %r18, %r1, %r2;
	cvta.to.global.u64 	%rd49, %rd6;
	mul.wide.s32 	%rd50, %r35, 4;
	add.s64 	%rd51, %rd49, %rd50;
	st.global.f32 	[%rd51], %f67;
$L__BB0_14:
	ret;

}


// ===== COMPILED SASS (sm_100) =====

	.target	sm_100

	.elftype	@"ET_EXEC"


//--------------------- .note.nv.tkinfo           --------------------------
	.section	.note.nv.tkinfo,"",@"SHT_NOTE"
	.sectionflags	@"SHF_NOTE_NV_TKINFO"
	.tkinfo
        /*0018*/ 	.word	0x00000002
        /*0030*/ 	.string	""
        /*0030*/ 	.string	"ptxas"
        /*0030*/ 	.string	"Cuda compilation tools, release 13.0, V13.0.88"
        /*0030*/ 	.string	"Build cuda_13.0.r13.0/compiler.36424714_0"
        /*0030*/ 	.string	"-arch sm_100 -m 64 "



//--------------------- .note.nv.cuinfo           --------------------------
	.section	.note.nv.cuinfo,"",@"SHT_NOTE"
	.sectionflags	@"SHF_NOTE_NV_CUINFO"
        /*0018*/ 	.short	0x0002
        /*001a*/ 	.short	0x0064
        /*001c*/ 	.short	0x0082
	.zero		2


//--------------------- .nv.info                  --------------------------
	.section	.nv.info,"",@"SHT_CUDA_INFO"
	.align	4


	//----- nvinfo : EIATTR_REGCOUNT
	.align		4
        /*0000*/ 	.byte	0x04, 0x2f
        /*0002*/ 	.short	(.L_1 - .L_0)
	.align		4
.L_0:
        /*0004*/ 	.word	index@(_Z11matMulNaivePfS_S_iii)
        /*0008*/ 	.word	0x00000020


	//----- nvinfo : EIATTR_FRAME_SIZE
	.align		4
.L_1:
        /*000c*/ 	.byte	0x04, 0x11
        /*000e*/ 	.short	(.L_3 - .L_2)
	.align		4
.L_2:
        /*0010*/ 	.word	index@(_Z11matMulNaivePfS_S_iii)
        /*0014*/ 	.word	0x00000000


	//----- nvinfo : EIATTR_MIN_STACK_SIZE
	.align		4
.L_3:
        /*0018*/ 	.byte	0x04, 0x12
        /*001a*/ 	.short	(.L_5 - .L_4)
	.align		4
.L_4:
        /*001c*/ 	.word	index@(_Z11matMulNaivePfS_S_iii)
        /*0020*/ 	.word	0x00000000
.L_5:


//--------------------- .nv.compat                --------------------------
	.section	.nv.compat,"",@"SHT_CUDA_COMPAT_INFO"
	.align	4
        /*0000*/ 	.byte	0x02, 0x09, 0x00, 0x00, 0x02, 0x02, 0x01, 0x00, 0x02, 0x05, 0x05, 0x00, 0x03, 0x07, 0x01, 0x01
        /*0010*/ 	.byte	0x02, 0x03, 0x00, 0x00, 0x02, 0x06, 0x01, 0x00, 0x04, 0x0b, 0x08, 0x00, 0x09, 0x00, 0x00, 0x00
        /*0020*/ 	.byte	0x00, 0x00, 0x00, 0x00


//--------------------- .nv.info._Z11matMulNaivePfS_S_iii --------------------------
	.section	.nv.info._Z11matMulNaivePfS_S_iii,"",@"SHT_CUDA_INFO"
	.sectionflags	@""
	.align	4


	//----- nvinfo : EIATTR_CUDA_API_VERSION
	.align		4
        /*0000*/ 	.byte	0x04, 0x37
        /*0002*/ 	.short	(.L_7 - .L_6)
.L_6:
        /*0004*/ 	.word	0x00000082


	//----- nvinfo : EIATTR_KPARAM_INFO
	.align		4
.L_7:
        /*0008*/ 	.byte	0x04, 0x17
        /*000a*/ 	.short	(.L_9 - .L_8)
.L_8:
        /*000c*/ 	.word	0x00000000
        /*0010*/ 	.short	0x0005
        /*0012*/ 	.short	0x0020
        /*0014*/ 	.byte	0x00, 0xf0, 0x11, 0x00


	//----- nvinfo : EIATTR_KPARAM_INFO
	.align		4
.L_9:
        /*0018*/ 	.byte	0x04, 0x17
        /*001a*/ 	.short	(.L_11 - .L_10)
.L_10:
        /*001c*/ 	.word	0x00000000
        /*0020*/ 	.short	0x0004
        /*0022*/ 	.short	0x001c
        /*0024*/ 	.byte	0x00, 0xf0, 0x11, 0x00


	//----- nvinfo : EIATTR_KPARAM_INFO
	.align		4
.L_11:
        /*0028*/ 	.byte	0x04, 0x17
        /*002a*/ 	.short	(.L_13 - .L_12)
.L_12:
        /*002c*/ 	.word	0x00000000
        /*0030*/ 	.short	0x0003
        /*0032*/ 	.short	0x0018
        /*0034*/ 	.byte	0x00, 0xf0, 0x11, 0x00


	//----- nvinfo : EIATTR_KPARAM_INFO
	.align		4
.L_13:
        /*0038*/ 	.byte	0x04, 0x17
        /*003a*/ 	.short	(.L_15 - .L_14)
.L_14:
        /*003c*/ 	.word	0x00000000
        /*0040*/ 	.short	0x0002
        /*0042*/ 	.short	0x0010
        /*0044*/ 	.byte	0x00, 0xf5, 0x21, 0x00


	//----- nvinfo : EIATTR_KPARAM_INFO
	.align		4
.L_15:
        /*0048*/ 	.byte	0x04, 0x17
        /*004a*/ 	.short	(.L_17 - .L_16)
.L_16:
        /*004c*/ 	.word	0x00000000
        /*0050*/ 	.short	0x0001
        /*0052*/ 	.short	0x0008
        /*0054*/ 	.byte	0x00, 0xf5, 0x21, 0x00


	//----- nvinfo : EIATTR_KPARAM_INFO
	.align		4
.L_17:
        /*0058*/ 	.byte	0x04, 0x17
        /*005a*/ 	.short	(.L_19 - .L_18)
.L_18:
        /*005c*/ 	.word	0x00000000
        /*0060*/ 	.short	0x0000
        /*0062*/ 	.short	0x0000
        /*0064*/ 	.byte	0x00, 0xf5, 0x21, 0x00


	//----- nvinfo : EIATTR_SPARSE_MMA_MASK
	.align		4
.L_19:
        /*0068*/ 	.byte	0x03, 0x50
        /*006a*/ 	.short	0x0000


	//----- nvinfo : EIATTR_MAXREG_COUNT
	.align		4
        /*006c*/ 	.byte	0x03, 0x1b
        /*006e*/ 	.short	0x00ff


	//----- nvinfo : EIATTR_MERCURY_ISA_VERSION
	.align		4
        /*0070*/ 	.byte	0x03, 0x5f
        /*0072*/ 	.short	0x0101


	//----- nvinfo : EIATTR_VRC_CTA_INIT_COUNT
	.align		4
        /*0074*/ 	.byte	0x02, 0x4a
	.zero		1
	.zero		1


	//----- nvinfo : EIATTR_EXIT_INSTR_OFFSETS
	.align		4
        /*0078*/ 	.byte	0x04, 0x1c
        /*007a*/ 	.short	(.L_21 - .L_20)


	//   ....[0]....
.L_20:
        /*007c*/ 	.word	0x000000c0


	//   ....[1]....
        /*0080*/ 	.word	0x000008e0


	//----- nvinfo : EIATTR_CBANK_PARAM_SIZE
	.align		4
.L_21:
        /*0084*/ 	.byte	0x03, 0x19
        /*0086*/ 	.short	0x0024


	//----- nvinfo : EIATTR_PARAM_CBANK
	.align		4
        /*0088*/ 	.byte	0x04, 0x0a
        /*008a*/ 	.short	(.L_23 - .L_22)
	.align		4
.L_22:
        /*008c*/ 	.word	index@(.nv.constant0._Z11matMulNaivePfS_S_iii)
        /*0090*/ 	.short	0x0380
        /*0092*/ 	.short	0x0024


	//----- nvinfo : EIATTR_SW_WAR
	.align		4
.L_23:
        /*0094*/ 	.byte	0x04, 0x36
        /*0096*/ 	.short	(.L_25 - .L_24)
.L_24:
        /*0098*/ 	.word	0x00000008
.L_25:


//--------------------- .nv.callgraph             --------------------------
	.section	.nv.callgraph,"",@"SHT_CUDA_CALLGRAPH"
	.align	4
	.sectionentsize	8
	.align		4
        /*0000*/ 	.word	0x00000000
	.align		4
        /*0004*/ 	.word	0xffffffff
	.align		4
        /*0008*/ 	.word	0x00000000
	.align		4
        /*000c*/ 	.word	0xfffffffe
	.align		4
        /*0010*/ 	.word	0x00000000
	.align		4
        /*0014*/ 	.word	0xfffffffd
	.align		4
        /*0018*/ 	.word	0x00000000
	.align		4
        /*001c*/ 	.word	0xfffffffc


//--------------------- .text._Z11matMulNaivePfS_S_iii --------------------------
	.section	.text._Z11matMulNaivePfS_S_iii,"ax",@progbits
	.align	128
        .global         _Z11matMulNaivePfS_S_iii
        .type           _Z11matMulNaivePfS_S_iii,@function
        .size           _Z11matMulNaivePfS_S_iii,(.L_x_5 - _Z11matMulNaivePfS_S_iii)
        .other          _Z11matMulNaivePfS_S_iii,@"STO_CUDA_ENTRY STV_DEFAULT"
_Z11matMulNaivePfS_S_iii:
.text._Z11matMulNaivePfS_S_iii:
[----:B------:R-:W-:Y:S01]  /*0000*/  LDC R1, c[0x0][0x37c] ;  /* 0x0000df00ff017b82 */ /* 0x000fe20000000800 */
[----:B------:R-:W0:Y:S01]  /*0010*/  S2R R0, SR_CTAID.X ;  /* 0x0000000000007919 */ /* 0x000e220000002500 */
[----:B------:R-:W1:Y:S06]  /*0020*/  LDCU UR4, c[0x0][0x364] ;  /* 0x00006c80ff0477ac */ /* 0x000e6c0008000800 */
[----:B------:R-:W2:Y:S01]  /*0030*/  LDC.64 R2, c[0x0][0x398] ;  /* 0x0000e600ff027b82 */ /* 0x000ea20000000a00 */
[----:B------:R-:W0:Y:S01]  /*0040*/  S2R R5, SR_TID.X ;  /* 0x0000000000057919 */ /* 0x000e220000002100 */
[----:B------:R-:W0:Y:S01]  /*0050*/  LDCU UR5, c[0x0][0x360] ;  /* 0x00006c00ff0577ac */ /* 0x000e220008000800 */
[----:B------:R-:W1:Y:S01]  /*0060*/  S2R R19, SR_CTAID.Y ;  /* 0x0000000000137919 */ /* 0x000e620000002600 */
[----:B------:R-:W1:Y:S01]  /*0070*/  S2R R4, SR_TID.Y ;  /* 0x0000000000047919 */ /* 0x000e620000002200 */
[----:B0-----:R-:W-:-:S05]  /*0080*/  IMAD R0, R0, UR5, R5 ;  /* 0x0000000500007c24 */ /* 0x001fca000f8e0205 */
[----:B--2---:R-:W-:Y:S01]  /*0090*/  ISETP.GE.AND P0, PT, R0, R3, PT ;  /* 0x000000030000720c */ /* 0x004fe20003f06270 */
[----:B-1----:R-:W-:-:S05]  /*00a0*/  IMAD R19, R19, UR4, R4 ;  /* 0x0000000413137c24 */ /* 0x002fca000f8e0204 */
[----:B------:R-:W-:-:S13]  /*00b0*/  ISETP.GE.OR P0, PT, R19, R2, P0 ;  /* 0x000000021300720c */ /* 0x000fda0000706670 */
[----:B------:R-:W-:Y:S05]  /*00c0*/  @P0 EXIT ;  /* 0x000000000000094d */ /* 0x000fea0003800000 */
[----:B------:R-:W0:Y:S01]  /*00d0*/  LDC R2, c[0x0][0x3a0] ;  /* 0x0000e800ff027b82 */ /* 0x000e220000000800 */
[----:B------:R-:W1:Y:S01]  /*00e0*/  LDCU.64 UR4, c[0x0][0x358] ;  /* 0x00006b00ff0477ac */ /* 0x000e620008000a00 */
[----:B------:R-:W-:Y:S01]  /*00f0*/  HFMA2 R24, -RZ, RZ, 0, 0 ;  /* 0x00000000ff187431 */ /* 0x000fe200000001ff */
[----:B0-----:R-:W-:-:S13]  /*0100*/  ISETP.GE.AND P0, PT, R2, 0x1, PT ;  /* 0x000000010200780c */ /* 0x001fda0003f06270 */
[----:B-1----:R-:W-:Y:S05]  /*0110*/  @!P0 BRA `(.L_x_0) ;  /* 0x0000000400e08947 */ /* 0x002fea0003800000 */
[C---:B------:R-:W-:Y:S01]  /*0120*/  ISETP.GE.U32.AND P1, PT, R2.reuse, 0x8, PT ;  /* 0x000000080200780c */ /* 0x040fe20003f26070 */
[----:B------:R-:W-:Y:S01]  /*0130*/  IMAD R20, R19, R2, RZ ;  /* 0x0000000213147224 */ /* 0x000fe200078e02ff */
[----:B------:R-:W-:Y:S02]  /*0140*/  LOP3.LUT R27, R2, 0x7, RZ, 0xc0, !PT ;  /* 0x00000007021b7812 */ /* 0x000fe400078ec0ff */
[----:B------:R-:W-:Y:S02]  /*0150*/  MOV R24, RZ ;  /* 0x000000ff00187202 */ /* 0x000fe40000000f00 */
[----:B------:R-:W-:Y:S02]  /*0160*/  ISETP.NE.AND P0, PT, R27, RZ, PT ;  /* 0x000000ff1b00720c */ /* 0x000fe40003f05270 */
[----:B------:R-:W-:-:S05]  /*0170*/  MOV R21, RZ ;  /* 0x000000ff00157202 */ /* 0x000fca0000000f00 */
[----:B------:R-:W-:Y:S06]  /*0180*/  @!P1 BRA `(.L_x_1) ;  /* 0x0000000000c49947 */ /* 0x000fec0003800000 */
[----:B------:R-:W0:Y:S01]  /*0190*/  LDC.64 R4, c[0x0][0x380] ;  /* 0x0000e000ff047b82 */ /* 0x000e220000000a00 */
[----:B------:R-:W-:Y:S02]  /*01a0*/  LOP3.LUT R21, R2, 0x7ffffff8, RZ, 0xc0, !PT ;  /* 0x7ffffff802157812 */ /* 0x000fe400078ec0ff */
[----:B------:R-:W-:Y:S02]  /*01b0*/  MOV R24, RZ ;  /* 0x000000ff00187202 */ /* 0x000fe40000000f00 */
[----:B------:R-:W-:Y:S02]  /*01c0*/  MOV R18, R0 ;  /* 0x0000000000127202 */ /* 0x000fe40000000f00 */
[----:B------:R-:W-:Y:S01]  /*01d0*/  IADD3 R22, PT, PT, -R21, RZ, RZ ;  /* 0x000000ff15167210 */ /* 0x000fe20007ffe1ff */
[----:B0-----:R-:W-:-:S03]  /*01e0*/  IMAD.WIDE.U32 R4, R20, 0x4, R4 ;  /* 0x0000000414047825 */ /* 0x001fc600078e0004 */
[----:B------:R-:W-:-:S04]  /*01f0*/  IADD3 R6, P1, PT, R4, 0x10, RZ ;  /* 0x0000001004067810 */ /* 0x000fc80007f3e0ff */
[----:B------:R-:W-:-:S09]  /*0200*/  IADD3.X R7, PT, PT, RZ, R5, RZ, P1, !PT ;  /* 0x00000005ff077210 */ /* 0x000fd20000ffe4ff */
.L_x_2:
[----:B------:R-:W0:Y:S01]  /*0210*/  LDC.64 R16, c[0x0][0x388] ;  /* 0x0000e200ff107b82 */ /* 0x000e220000000a00 */
[----:B------:R-:W-:Y:S02]  /*0220*/  MOV R4, R6 ;  /* 0x0000000600047202 */ /* 0x000fe40000000f00 */
[----:B------:R-:W-:-:S05]  /*0230*/  MOV R5, R7 ;  /* 0x0000000700057202 */ /* 0x000fca0000000f00 */
[----:B------:R-:W2:Y:S04]  /*0240*/  LDG.E R25, desc[UR4][R4.64+-0x10] ;  /* 0xfffff00404197981 */ /* 0x000ea8000c1e1900 */
[----:B------:R-:W3:Y:S04]  /*0250*/  LDG.E R23, desc[UR4][R4.64+-0xc] ;  /* 0xfffff40404177981 */ /* 0x000ee8000c1e1900 */
[----:B------:R-:W4:Y:S04]  /*0260*/  LDG.E R29, desc[UR4][R4.64+-0x8] ;  /* 0xfffff804041d7981 */ /* 0x000f28000c1e1900 */
[----:B------:R-:W5:Y:S01]  /*0270*/  LDG.E R28, desc[UR4][R4.64+-0x4] ;  /* 0xfffffc04041c7981 */ /* 0x000f62000c1e1900 */
[----:B0-----:R-:W-:-:S05]  /*0280*/  IMAD.WIDE R16, R18, 0x4, R16 ;  /* 0x0000000412107825 */ /* 0x001fca00078e0210 */
[----:B------:R0:W2:Y:S01]  /*0290*/  LDG.E R26, desc[UR4][R16.64] ;  /* 0x00000004101a7981 */ /* 0x0000a2000c1e1900 */
[----:B------:R-:W-:-:S04]  /*02a0*/  IMAD.WIDE R14, R3, 0x4, R16 ;  /* 0x00000004030e7825 */ /* 0x000fc800078e0210 */
[C---:B------:R-:W-:Y:S02]  /*02b0*/  IMAD.WIDE R6, R3.reuse, 0x4, R14 ;  /* 0x0000000403067825 */ /* 0x040fe400078e020e */
[----:B------:R-:W3:Y:S02]  /*02c0*/  LDG.E R14, desc[UR4][R14.64] ;  /* 0x000000040e0e7981 */ /* 0x000ee4000c1e1900 */
[C---:B------:R-:W-:Y:S02]  /*02d0*/  IMAD.WIDE R10, R3.reuse, 0x4, R6 ;  /* 0x00000004030a7825 */ /* 0x040fe400078e0206 */
[----:B------:R-:W4:Y:S02]  /*02e0*/  LDG.E R6, desc[UR4][R6.64] ;  /* 0x0000000406067981 */ /* 0x000f24000c1e1900 */
[C---:B------:R-:W-:Y:S02]  /*02f0*/  IMAD.WIDE R8, R3.reuse, 0x4, R10 ;  /* 0x0000000403087825 */ /* 0x040fe400078e020a */
[----:B------:R-:W5:Y:S02]  /*0300*/  LDG.E R10, desc[UR4][R10.64] ;  /* 0x000000040a0a7981 */ /* 0x000f64000c1e1900 */
[----:B------:R-:W-:-:S02]  /*0310*/  IMAD.WIDE R12, R3, 0x4, R8 ;  /* 0x00000004030c7825 */ /* 0x000fc400078e0208 */
[----:B------:R-:W5:Y:S04]  /*0320*/  LDG.E R7, desc[UR4][R4.64] ;  /* 0x0000000404077981 */ /* 0x000f68000c1e1900 */
[----:B------:R-:W5:Y:S01]  /*0330*/  LDG.E R8, desc[UR4][R8.64] ;  /* 0x0000000408087981 */ /* 0x000f62000c1e1900 */
[----:B0-----:R-:W-:-:S03]  /*0340*/  IMAD.WIDE R16, R3, 0x4, R12 ;  /* 0x0000000403107825 */ /* 0x001fc600078e020c */
[----:B------:R-:W5:Y:S04]  /*0350*/  LDG.E R12, desc[UR4][R12.64] ;  /* 0x000000040c0c7981 */ /* 0x000f68000c1e1900 */
[----:B------:R-:W5:Y:S04]  /*0360*/  LDG.E R15, desc[UR4][R16.64] ;  /* 0x00000004100f7981 */ /* 0x000f68000c1e1900 */
[----:B------:R-:W5:Y:S04]  /*0370*/  LDG.E R9, desc[UR4][R4.64+0x4] ;  /* 0x0000040404097981 */ /* 0x000f68000c1e1900 */
[----:B------:R-:W5:Y:S01]  /*0380*/  LDG.E R11, desc[UR4][R4.64+0xc] ;  /* 0x00000c04040b7981 */ /* 0x000f62000c1e1900 */
[----:B--2---:R-:W-:Y:S01]  /*0390*/  FFMA R26, R25, R26, R24 ;  /* 0x0000001a191a7223 */ /* 0x004fe20000000018 */
[----:B------:R-:W-:-:S02]  /*03a0*/  IMAD.WIDE R24, R3, 0x4, R16 ;  /* 0x0000000403187825 */ /* 0x000fc400078e0210 */
[----:B------:R-:W2:Y:S04]  /*03b0*/  LDG.E R16, desc[UR4][R4.64+0x8] ;  /* 0x0000080404107981 */ /* 0x000ea8000c1e1900 */
[----:B------:R-:W2:Y:S01]  /*03c0*/  LDG.E R24, desc[UR4][R24.64] ;  /* 0x0000000418187981 */ /* 0x000ea2000c1e1900 */
[----:B---3--:R-:W-:Y:S01]  /*03d0*/  FFMA R14, R23, R14, R26 ;  /* 0x0000000e170e7223 */ /* 0x008fe2000000001a */
[----:B------:R-:W-:-:S03]  /*03e0*/  IADD3 R22, PT, PT, R22, 0x8, RZ ;  /* 0x0000000816167810 */ /* 0x000fc60007ffe0ff */
[----:B----4-:R-:W-:Y:S01]  /*03f0*/  FFMA R29, R29, R6, R14 ;  /* 0x000000061d1d7223 */ /* 0x010fe2000000000e */
[----:B------:R-:W-:-:S03]  /*0400*/  ISETP.NE.AND P1, PT, R22, RZ, PT ;  /* 0x000000ff1600720c */ /* 0x000fc60003f25270 */
[----:B-----5:R-:W-:Y:S01]  /*0410*/  FFMA R10, R28, R10, R29 ;  /* 0x0000000a1c0a7223 */ /* 0x020fe2000000001d */
[----:B------:R-:W-:-:S03]  /*0420*/  IADD3 R6, P2, PT, R4, 0x20, RZ ;  /* 0x0000002004067810 */ /* 0x000fc60007f5e0ff */
[----:B------:R-:W-:Y:S01]  /*0430*/  FFMA R8, R7, R8, R10 ;  /* 0x0000000807087223 */ /* 0x000fe2000000000a */
[----:B------:R-:W-:Y:S02]  /*0440*/  IADD3.X R7, PT, PT, RZ, R5, RZ, P2, !PT ;  /* 0x00000005ff077210 */ /* 0x000fe400017fe4ff */
[----:B------:R-:W-:Y:S01]  /*0450*/  LEA R18, R3, R18, 0x3 ;  /* 0x0000001203127211 */ /* 0x000fe200078e18ff */
[----:B------:R-:W-:-:S04]  /*0460*/  FFMA R9, R9, R12, R8 ;  /* 0x0000000c09097223 */ /* 0x000fc80000000008 */
[----:B--2---:R-:W-:-:S04]  /*0470*/  FFMA R16, R16, R15, R9 ;  /* 0x0000000f10107223 */ /* 0x004fc80000000009 */
[----:B------:R-:W-:Y:S01]  /*0480*/  FFMA R24, R11, R24, R16 ;  /* 0x000000180b187223 */ /* 0x000fe20000000010 */
[----:B------:R-:W-:Y:S06]  /*0490*/  @P1 BRA `(.L_x_2) ;  /* 0xfffffffc005c1947 */ /* 0x000fec000383ffff */
.L_x_1:
[----:B------:R-:W-:Y:S05]  /*04a0*/  @!P0 BRA `(.L_x_0) ;  /* 0x0000000000fc8947 */ /* 0x000fea0003800000 */
[----:B------:R-:W-:Y:S02]  /*04b0*/  ISETP.GE.U32.AND P1, PT, R27, 0x4, PT ;  /* 0x000000041b00780c */ /* 0x000fe40003f26070 */
[----:B------:R-:W-:-:S04]  /*04c0*/  LOP3.LUT R16, R2, 0x3, RZ, 0xc0, !PT ;  /* 0x0000000302107812 */ /* 0x000fc800078ec0ff */
[----:B------:R-:W-:-:S07]  /*04d0*/  ISETP.NE.AND P0, PT, R16, RZ, PT ;  /* 0x000000ff1000720c */ /* 0x000fce0003f05270 */
[----:B------:R-:W-:Y:S06]  /*04e0*/  @!P1 BRA `(.L_x_3) ;  /* 0x00000000006c9947 */ /* 0x000fec0003800000 */
[----:B------:R-:W0:Y:S01]  /*04f0*/  LDC.64 R6, c[0x0][0x388] ;  /* 0x0000e200ff067b82 */ /* 0x000e220000000a00 */
[----:B------:R-:W1:Y:S01]  /*0500*/  LDCU.64 UR6, c[0x0][0x380] ;  /* 0x00007000ff0677ac */ /* 0x000e620008000a00 */
[----:B------:R-:W-:Y:S01]  /*0510*/  IMAD R9, R21, R3, R0 ;  /* 0x0000000315097224 */ /* 0x000fe200078e0200 */
[CC--:B------:R-:W-:Y:S02]  /*0520*/  IADD3 R5, PT, PT, R20.reuse, R21.reuse, RZ ;  /* 0x0000001514057210 */ /* 0x0c0fe40007ffe0ff */
[----:B------:R-:W-:-:S03]  /*0530*/  IADD3 R10, P1, PT, R20, R21, RZ ;  /* 0x00000015140a7210 */ /* 0x000fc60007f3e0ff */
[----:B------:R-:W2:Y:S01]  /*0540*/  LDC.64 R14, c[0x0][0x380] ;  /* 0x0000e000ff0e7b82 */ /* 0x000ea20000000a00 */
[----:B0-----:R-:W-:-:S04]  /*0550*/  IMAD.WIDE R6, R9, 0x4, R6 ;  /* 0x0000000409067825 */ /* 0x001fc800078e0206 */
[----:B------:R-:W-:Y:S02]  /*0560*/  IMAD.WIDE R8, R3, 0x4, R6 ;  /* 0x0000000403087825 */ /* 0x000fe400078e0206 */
[----:B------:R-:W3:Y:S02]  /*0570*/  LDG.E R6, desc[UR4][R6.64] ;  /* 0x0000000406067981 */ /* 0x000ee4000c1e1900 */
[----:B--2---:R-:W-:Y:S01]  /*0580*/  IMAD.WIDE.U32 R14, R5, 0x4, R14 ;  /* 0x00000004050e7825 */ /* 0x004fe200078e000e */
[----:B------:R-:W-:Y:S02]  /*0590*/  IADD3.X R5, PT, PT, RZ, RZ, RZ, P1, !PT ;  /* 0x000000ffff057210 */ /* 0x000fe40000ffe4ff */
[----:B-1----:R-:W-:-:S03]  /*05a0*/  LEA R4, P1, R10, UR6, 0x2 ;  /* 0x000000060a047c11 */ /* 0x002fc6000f8210ff */
[----:B------:R-:W3:Y:S01]  /*05b0*/  LDG.E R15, desc[UR4][R14.64] ;  /* 0x000000040e0f7981 */ /* 0x000ee2000c1e1900 */
[----:B------:R-:W-:Y:S01]  /*05c0*/  LEA.HI.X R5, R10, UR7, R5, 0x2, P1 ;  /* 0x000000070a057c11 */ /* 0x000fe200088f1405 */
[C---:B------:R-:W-:Y:S02]  /*05d0*/  IMAD.WIDE R10, R3.reuse, 0x4, R8 ;  /* 0x00000004030a7825 */ /* 0x040fe400078e0208 */
[----:B------:R-:W2:Y:S04]  /*05e0*/  LDG.E R8, desc[UR4][R8.64] ;  /* 0x0000000408087981 */ /* 0x000ea8000c1e1900 */
[----:B------:R-:W2:Y:S01]  /*05f0*/  LDG.E R17, desc[UR4][R4.64+0x4] ;  /* 0x0000040404117981 */ /* 0x000ea2000c1e1900 */
[----:B------:R-:W-:-:S03]  /*0600*/  IMAD.WIDE R12, R3, 0x4, R10 ;  /* 0x00000004030c7825 */ /* 0x000fc600078e020a */
[----:B------:R-:W4:Y:S04]  /*0610*/  LDG.E R22, desc[UR4][R10.64] ;  /* 0x000000040a167981 */ /* 0x000f28000c1e1900 */
[----:B------:R-:W4:Y:S04]  /*0620*/  LDG.E R18, desc[UR4][R4.64+0x8] ;  /* 0x0000080404127981 */ /* 0x000f28000c1e1900 */
[----:B------:R-:W5:Y:S04]  /*0630*/  LDG.E R26, desc[UR4][R4.64+0xc] ;  /* 0x00000c04041a7981 */ /* 0x000f68000c1e1900 */
[----:B------:R-:W5:Y:S01]  /*0640*/  LDG.E R12, desc[UR4][R12.64] ;  /* 0x000000040c0c7981 */ /* 0x000f62000c1e1900 */
[----:B------:R-:W-:Y:S01]  /*0650*/  IADD3 R21, PT, PT, R21, 0x4, RZ ;  /* 0x0000000415157810 */ /* 0x000fe20007ffe0ff */
[----:B---3--:R-:W-:-:S04]  /*0660*/  FFMA R24, R15, R6, R24 ;  /* 0x000000060f187223 */ /* 0x008fc80000000018 */
[----:B--2---:R-:W-:-:S04]  /*0670*/  FFMA R17, R17, R8, R24 ;  /* 0x0000000811117223 */ /* 0x004fc80000000018 */
[----:B----4-:R-:W-:-:S04]  /*0680*/  FFMA R17, R18, R22, R17 ;  /* 0x0000001612117223 */ /* 0x010fc80000000011 */
[----:B-----5:R-:W-:-:S07]  /*0690*/  FFMA R24, R26, R12, R17 ;  /* 0x0000000c1a187223 */ /* 0x020fce0000000011 */
.L_x_3:
[----:B------:R-:W-:Y:S05]  /*06a0*/  @!P0 BRA `(.L_x_0) ;  /* 0x00000000007c8947 */ /* 0x000fea0003800000 */
[----:B------:R-:W-:Y:S01]  /*06b0*/  ISETP.NE.AND P1, PT, R16, 0x1, PT ;  /* 0x000000011000780c */ /* 0x000fe20003f25270 */
[----:B------:R-:W0:Y:S01]  /*06c0*/  LDC.64 R12, c[0x0][0x380] ;  /* 0x0000e000ff0c7b82 */ /* 0x000e220000000a00 */
[----:B------:R-:W-:-:S04]  /*06d0*/  LOP3.LUT R2, R2, 0x1, RZ, 0xc0, !PT ;  /* 0x0000000102027812 */ /* 0x000fc800078ec0ff */
[----:B------:R-:W-:-:S03]  /*06e0*/  ISETP.NE.U32.AND P0, PT, R2, 0x1, PT ;  /* 0x000000010200780c */ /* 0x000fc60003f05070 */
[----:B------:R-:W1:Y:S04]  /*06f0*/  LDC.64 R10, c[0x0][0x388] ;  /* 0x0000e200ff0a7b82 */ /* 0x000e680000000a00 */
[CC--:B------:R-:W-:Y:S02]  /*0700*/  @P1 IADD3 R15, PT, PT, R20.reuse, R21.reuse, RZ ;  /* 0x00000015140f1210 */ /* 0x0c0fe40007ffe0ff */
[----:B------:R-:W-:Y:S02]  /*0710*/  @P1 IADD3 R2, P2, PT, R20, R21, RZ ;  /* 0x0000001514021210 */ /* 0x000fe40007f5e0ff */
[----:B------:R-:W2:Y:S02]  /*0720*/  @P1 LDC.64 R4, c[0x0][0x380] ;  /* 0x0000e000ff041b82 */ /* 0x000ea40000000a00 */
[----:B------:R-:W-:-:S06]  /*0730*/  @P1 IADD3.X R14, PT, PT, RZ, RZ, RZ, P2, !PT ;  /* 0x000000ffff0e1210 */ /* 0x000fcc00017fe4ff */
[----:B------:R-:W3:Y:S01]  /*0740*/  LDC.64 R6, c[0x0][0x380] ;  /* 0x0000e000ff067b82 */ /* 0x000ee20000000a00 */
[----:B0-----:R-:W-:-:S04]  /*0750*/  @P1 IMAD.WIDE.U32 R12, R15, 0x4, R12 ;  /* 0x000000040f0c1825 */ /* 0x001fc800078e000c */
[C---:B------:R-:W-:Y:S01]  /*0760*/  @P1 IMAD R15, R21.reuse, R3, R0 ;  /* 0x00000003150f1224 */ /* 0x040fe200078e0200 */
[----:B------:R-:W-:Y:S01]  /*0770*/  @P1 IADD3 R21, PT, PT, R21, 0x2, RZ ;  /* 0x0000000215151810 */ /* 0x000fe20007ffe0ff */
[----:B------:R-:W4:Y:S01]  /*0780*/  @P1 LDG.E R13, desc[UR4][R12.64] ;  /* 0x000000040c0d1981 */ /* 0x000f22000c1e1900 */
[----:B------:R-:W0:Y:S01]  /*0790*/  LDC.64 R8, c[0x0][0x388] ;  /* 0x0000e200ff087b82 */ /* 0x000e220000000a00 */
[----:B-1----:R-:W-:Y:S01]  /*07a0*/  @P1 IMAD.WIDE R10, R15, 0x4, R10 ;  /* 0x000000040f0a1825 */ /* 0x002fe200078e020a */
[----:B------:R-:W-:Y:S02]  /*07b0*/  @!P0 IADD3 R17, PT, PT, R20, R21, RZ ;  /* 0x0000001514118210 */ /* 0x000fe40007ffe0ff */
[----:B--2---:R-:W-:Y:S01]  /*07c0*/  @P1 LEA R4, P2, R2, R4, 0x2 ;  /* 0x0000000402041211 */ /* 0x004fe200078410ff */
[----:B------:R-:W-:-:S03]  /*07d0*/  @!P0 IMAD R21, R21, R3, R0 ;  /* 0x0000000315158224 */ /* 0x000fc600078e0200 */
[----:B------:R-:W-:Y:S01]  /*07e0*/  @P1 LEA.HI.X R5, R2, R5, R14, 0x2, P2 ;  /* 0x0000000502051211 */ /* 0x000fe200010f140e */
[----:B------:R-:W-:Y:S01]  /*07f0*/  @P1 IMAD.WIDE R14, R3, 0x4, R10 ;  /* 0x00000004030e1825 */ /* 0x000fe200078e020a */
[----:B------:R-:W4:Y:S03]  /*0800*/  @P1 LDG.E R2, desc[UR4][R10.64] ;  /* 0x000000040a021981 */ /* 0x000f26000c1e1900 */
[----:B---3--:R-:W-:Y:S01]  /*0810*/  @!P0 IMAD.WIDE.U32 R6, R17, 0x4, R6 ;  /* 0x0000000411068825 */ /* 0x008fe200078e0006 */
[----:B------:R-:W2:Y:S04]  /*0820*/  @P1 LDG.E R5, desc[UR4][R4.64+0x4] ;  /* 0x0000040404051981 */ /* 0x000ea8000c1e1900 */
[----:B------:R-:W2:Y:S01]  /*0830*/  @P1 LDG.E R14, desc[UR4][R14.64] ;  /* 0x000000040e0e1981 */ /* 0x000ea2000c1e1900 */
[----:B0-----:R-:W-:-:S03]  /*0840*/  @!P0 IMAD.WIDE R8, R21, 0x4, R8 ;  /* 0x0000000415088825 */ /* 0x001fc600078e0208 */
[----:B------:R-:W3:Y:S04]  /*0850*/  @!P0 LDG.E R7, desc[UR4][R6.64] ;  /* 0x0000000406078981 */ /* 0x000ee8000c1e1900 */
[----:B------:R-:W3:Y:S01]  /*0860*/  @!P0 LDG.E R8, desc[UR4][R8.64] ;  /* 0x0000000408088981 */ /* 0x000ee2000c1e1900 */
[----:B----4-:R-:W-:-:S04]  /*0870*/  @P1 FFMA R2, R13, R2, R24 ;  /* 0x000000020d021223 */ /* 0x010fc80000000018 */
[----:B--2---:R-:W-:-:S04]  /*0880*/  @P1 FFMA R24, R5, R14, R2 ;  /* 0x0000000e05181223 */ /* 0x004fc80000000002 */
[----:B---3--:R-:W-:-:S07]  /*0890*/  @!P0 FFMA R24, R7, R8, R24 ;  /* 0x0000000807188223 */ /* 0x008fce0000000018 */
.L_x_0:
[----:B------:R-:W0:Y:S01]  /*08a0*/  LDC.64 R4, c[0x0][0x390] ;  /* 0x0000e400ff047b82 */ /* 0x000e220000000a00 */
[----:B------:R-:W-:-:S04]  /*08b0*/  IMAD R3, R19, R3, R0 ;  /* 0x0000000313037224 */ /* 0x000fc800078e0200 */
[----:B0-----:R-:W-:-:S05]  /*08c0*/  IMAD.WIDE R2, R3, 0x4, R4 ;  /* 0x0000000403027825 */ /* 0x001fca00078e0204 */
[----:B------:R-:W-:Y:S01]  /*08d0*/  STG.E desc[UR4][R2.64], R24 ;  /* 0x0000001802007986 */ /* 0x000fe2000c101904 */
[----:B------:R-:W-:Y:S05]  /*08e0*/  EXIT ;  /* 0x000000000000794d */ /* 0x000fea0003800000 */
.L_x_4:
[----:B------:R-:W-:-:S00]  /*08f0*/  BRA `(.L_x_4) ;  /* 0xfffffffc00fc7947 */ /* 0x000fc0000383ffff */
[----:B------:R-:W-:-:S00]  /*0900*/  NOP ;  /* 0x0000000000007918 */ /* 0x000fc00000000000 */
[----:B------:R-:W-:-:S00]  /*0910*/  NOP ;  /* 0x0000000000007918 */ /* 0x000fc00000000000 */
[----:B------:R-:W-:-:S00]  /*0920*/  NOP ;  /* 0x0000000000007918 */ /* 0x000fc00000000000 */
[----:B------:R-:W-:-:S00]  /*0930*/  NOP ;  /* 0x0000000000007918 */ /* 0x000fc00000000000 */
[----:B------:R-:W-:-:S00]  /*0940*/  NOP ;  /* 0x0000000000007918 */ /* 0x000fc00000000000 */
[----:B------:R-:W-:-:S00]  /*0950*/  NOP ;  /* 0x0000000000007918 */ /* 0x000fc00000000000 */
[----:B------:R-:W-:-:S00]  /*0960*/  NOP ;  /* 0x0000000000007918 */ /* 0x000fc00000000000 */
[----:B------:R-:W-:-:S00]  /*0970*/  NOP ;  /* 0x0000000000007918 */ /* 0x000fc00000000000 */
.L_x_5:


//--------------------- .nv.shared.reserved.0     --------------------------
	.section	.nv.shared.reserved.0,"aw",@nobits
	.weak		__nv_reservedSMEM_offset_0_alias
	.size		__nv_reservedSMEM_offset_0_alias, 0, 64
	.other		__nv_reservedSMEM_offset_0_alias,@"STO_CUDA_RESERVED_SHARED STV_DEFAULT"
__nv_reservedSMEM_offset_0_alias:
	.zero		0
	.zero		64


//--------------------- .nv.constant0._Z11matMulNaivePfS_S_iii --------------------------
	.section	.nv.constant0._Z11matMulNaivePfS_S_iii,"a",@progbits
	.sectionflags	@""
	.align	4
.nv.constant0._Z11matMulNaivePfS_S_iii:
	.zero		932


//--------------------- SYMBOLS --------------------------

	.type		.nv.reservedSmem.offset0,@object
	.size		.nv.reservedSmem.offset0,0x4
